	.headerflags	@"EF_CUDA_TEXMODE_UNIFIED EF_CUDA_64BIT_ADDRESS EF_CUDA_ACCELERATORS EF_CUDA_SM90 EF_CUDA_VIRTUAL_SM(EF_CUDA_SM90)"
	.elftype	@"ET_EXEC"


//--------------------- .nv.info                  --------------------------
	.section	.nv.info,"",@"SHT_CUDA_INFO"
	.align	4


	//----- nvinfo : EIATTR_REGCOUNT
	.align		4
        /*0000*/ 	.byte	0x04, 0x2f
        /*0002*/ 	.short	(.L_1 - .L_0)
	.align		4
.L_0:
        /*0004*/ 	.word	index@(triton_poi_fused_max_pool2d_with_indices_65)
        /*0008*/ 	.word	0x00000013


	//----- nvinfo : EIATTR_MIN_STACK_SIZE
	.align		4
.L_1:
        /*000c*/ 	.byte	0x04, 0x12
        /*000e*/ 	.short	(.L_3 - .L_2)
	.align		4
.L_2:
        /*0010*/ 	.word	index@(triton_poi_fused_max_pool2d_with_indices_65)
        /*0014*/ 	.word	0x00000000


	//----- nvinfo : EIATTR_FRAME_SIZE
	.align		4
.L_3:
        /*0018*/ 	.byte	0x04, 0x11
        /*001a*/ 	.short	(.L_5 - .L_4)
	.align		4
.L_4:
        /*001c*/ 	.word	index@(triton_poi_fused_max_pool2d_with_indices_65)
        /*0020*/ 	.word	0x00000000


	//----- nvinfo : EIATTR_MIN_STACK_SIZE
	.align		4
.L_5:
        /*0024*/ 	.byte	0x04, 0x12
        /*0026*/ 	.short	(.L_7 - .L_6)
	.align		4
.L_6:
        /*0028*/ 	.word	index@(triton_poi_fused_max_pool2d_with_indices_65)
        /*002c*/ 	.word	0x00000000
.L_7:


//--------------------- .nv.info.triton_poi_fused_max_pool2d_with_indices_65 --------------------------
	.section	.nv.info.triton_poi_fused_max_pool2d_with_indices_65,"",@"SHT_CUDA_INFO"
	.sectionflags	@""
	.align	4


	//----- nvinfo : EIATTR_CUDA_API_VERSION
	.align		4
        /*0000*/ 	.byte	0x04, 0x37
        /*0002*/ 	.short	(.L_9 - .L_8)
.L_8:
        /*0004*/ 	.word	0x0000007c


	//----- nvinfo : EIATTR_KPARAM_INFO
	.align		4
.L_9:
        /*0008*/ 	.byte	0x04, 0x17
        /*000a*/ 	.short	(.L_11 - .L_10)
.L_10:
        /*000c*/ 	.word	0x00000000
        /*0010*/ 	.short	0x0003
        /*0012*/ 	.short	0x0018
        /*0014*/ 	.byte	0x00, 0xf0, 0x11, 0x00


	//----- nvinfo : EIATTR_KPARAM_INFO
	.align		4
.L_11:
        /*0018*/ 	.byte	0x04, 0x17
        /*001a*/ 	.short	(.L_13 - .L_12)
.L_12:
        /*001c*/ 	.word	0x00000000
        /*0020*/ 	.short	0x0002
        /*0022*/ 	.short	0x0010
        /*0024*/ 	.byte	0x00, 0xf4, 0x21, 0x00


	//----- nvinfo : EIATTR_KPARAM_INFO
	.align		4
.L_13:
        /*0028*/ 	.byte	0x04, 0x17
        /*002a*/ 	.short	(.L_15 - .L_14)
.L_14:
        /*002c*/ 	.word	0x00000000
        /*0030*/ 	.short	0x0001
        /*0032*/ 	.short	0x0008
        /*0034*/ 	.byte	0x00, 0xf4, 0x21, 0x00


	//----- nvinfo : EIATTR_KPARAM_INFO
	.align		4
.L_15:
        /*0038*/ 	.byte	0x04, 0x17
        /*003a*/ 	.short	(.L_17 - .L_16)
.L_16:
        /*003c*/ 	.word	0x00000000
        /*0040*/ 	.short	0x0000
        /*0042*/ 	.short	0x0000
        /*0044*/ 	.byte	0x00, 0xf4, 0x21, 0x00


	//----- nvinfo : EIATTR_SPARSE_MMA_MASK
	.align		4
.L_17:
        /*0048*/ 	.byte	0x03, 0x50
        /*004a*/ 	.short	0x0000


	//----- nvinfo : EIATTR_MAXREG_COUNT
	.align		4
        /*004c*/ 	.byte	0x03, 0x1b
        /*004e*/ 	.short	0x00ff


	//----- nvinfo : EIATTR_EXIT_INSTR_OFFSETS
	.align		4
        /*0050*/ 	.byte	0x04, 0x1c
        /*0052*/ 	.short	(.L_19 - .L_18)


	//   ....[0]....
.L_18:
        /*0054*/ 	.word	0x00000440


	//   ....[1]....
        /*0058*/ 	.word	0x00000460


	//----- nvinfo : EIATTR_REQNTID
	.align		4
.L_19:
        /*005c*/ 	.byte	0x04, 0x10
        /*005e*/ 	.short	(.L_21 - .L_20)
.L_20:
        /*0060*/ 	.word	0x00000080
        /*0064*/ 	.word	0x00000001
        /*0068*/ 	.word	0x00000001


	//----- nvinfo : EIATTR_CBANK_PARAM_SIZE
	.align		4
.L_21:
        /*006c*/ 	.byte	0x03, 0x19
        /*006e*/ 	.short	0x001c


	//----- nvinfo : EIATTR_PARAM_CBANK
	.align		4
        /*0070*/ 	.byte	0x04, 0x0a
        /*0072*/ 	.short	(.L_23 - .L_22)
	.align		4
.L_22:
        /*0074*/ 	.word	index@(.nv.constant0.triton_poi_fused_max_pool2d_with_indices_65)
        /*0078*/ 	.short	0x0210
        /*007a*/ 	.short	0x001c


	//----- nvinfo : EIATTR_SW_WAR
	.align		4
.L_23:
        /*007c*/ 	.byte	0x04, 0x36
        /*007e*/ 	.short	(.L_25 - .L_24)
.L_24:
        /*0080*/ 	.word	0x00000008
.L_25:


//--------------------- .nv.callgraph             --------------------------
	.section	.nv.callgraph,"",@"SHT_CUDA_CALLGRAPH"
	.align	4
	.sectionentsize	8
	.align		4
        /*0000*/ 	.word	0x00000000
	.align		4
        /*0004*/ 	.word	0xffffffff
	.align		4
        /*0008*/ 	.word	0x00000000
	.align		4
        /*000c*/ 	.word	0xfffffffe
	.align		4
        /*0010*/ 	.word	0x00000000
	.align		4
        /*0014*/ 	.word	0xfffffffd
	.align		4
        /*0018*/ 	.word	0x00000000
	.align		4
        /*001c*/ 	.word	0xfffffffc


//--------------------- .text.triton_poi_fused_max_pool2d_with_indices_65 --------------------------
	.section	.text.triton_poi_fused_max_pool2d_with_indices_65,"ax",@progbits
	.align	128
        .global         triton_poi_fused_max_pool2d_with_indices_65
        .type           triton_poi_fused_max_pool2d_with_indices_65,@function
        .size           triton_poi_fused_max_pool2d_with_indices_65,(.L_x_1 - triton_poi_fused_max_pool2d_with_indices_65)
        .other          triton_poi_fused_max_pool2d_with_indices_65,@"STO_CUDA_ENTRY STV_DEFAULT"
triton_poi_fused_max_pool2d_with_indices_65:
.text.triton_poi_fused_max_pool2d_with_indices_65:
[----:B------:R-:W0:Y:S02]  /*0000*/  LDC R1, c[0x0][0x28] ;  /* 0x00000a00ff017b82 */ /* 0x000e240000000800 */
[----:B------:R-:W1:Y:S01]  /*0010*/  S2R R7, SR_CTAID.X ;  /* 0x0000000000077919 */ /* 0x000e620000002500 */
[----:B------:R-:W2:Y:S01]  /*0020*/  LDC.64 R2, c[0x0][0x210] ;  /* 0x00008400ff027b82 */ /* 0x000ea20000000a00 */
[----:B------:R-:W-:Y:S02]  /*0030*/  CS2R R12, SRZ ;  /* 0x00000000000c7805 */ /* 0x000fe4000001ff00 */
[----:B------:R-:W-:Y:S01]  /*0040*/  CS2R R14, SRZ ;  /* 0x00000000000e7805 */ /* 0x000fe2000001ff00 */
[----:B------:R-:W3:Y:S01]  /*0050*/  S2R R4, SR_TID.X ;  /* 0x0000000000047919 */ /* 0x000ee20000002100 */
[----:B------:R-:W-:Y:S01]  /*0060*/  ULDC.64 UR4, c[0x0][0x208] ;  /* 0x0000820000047ab9 */ /* 0x000fe20000000a00 */
[----:B------:R-:W-:Y:S01]  /*0070*/  IMAD.MOV.U32 R10, RZ, RZ, RZ ;  /* 0x000000ffff0a7224 */ /* 0x000fe200078e00ff */
[----:B------:R-:W-:Y:S01]  /*0080*/  ULDC.64 UR6, c[0x0][0x220] ;  /* 0x0000880000067ab9 */ /* 0x000fe20000000a00 */
[----:B-1----:R-:W-:Y:S01]  /*0090*/  SHF.R.U32.HI R6, RZ, 0x17, R7 ;  /* 0x00000017ff067819 */ /* 0x002fe20000011607 */
[----:B------:R-:W-:-:S03]  /*00a0*/  IMAD.SHL.U32 R0, R7, 0x100, RZ ;  /* 0x0000010007007824 */ /* 0x000fc600078e00ff */
[----:B------:R-:W-:Y:S01]  /*00b0*/  SGXT.U32 R6, R6, 0x1 ;  /* 0x000000010606781a */ /* 0x000fe20000000000 */
[----:B---3--:R-:W-:Y:S02]  /*00c0*/  IMAD.SHL.U32 R4, R4, 0x2, RZ ;  /* 0x0000000204047824 */ /* 0x008fe400078e00ff */
[----:B------:R-:W-:-:S03]  /*00d0*/  VIADD R5, R0, 0x1 ;  /* 0x0000000100057836 */ /* 0x000fc60000000000 */
[----:B------:R-:W-:Y:S01]  /*00e0*/  LOP3.LUT R0, R4, 0xfe, RZ, 0xc0, !PT ;  /* 0x000000fe04007812 */ /* 0x000fe200078ec0ff */
[----:B------:R-:W-:-:S03]  /*00f0*/  IMAD.IADD R6, R5, 0x1, R6 ;  /* 0x0000000105067824 */ /* 0x000fc600078e0206 */
[----:B------:R-:W-:Y:S02]  /*0100*/  PRMT R0, R0, 0x6540, R7 ;  /* 0x0000654000007816 */ /* 0x000fe40000000007 */
[----:B------:R-:W-:Y:S02]  /*0110*/  LOP3.LUT R6, R6, 0x7fffff02, RZ, 0xc0, !PT ;  /* 0x7fffff0206067812 */ /* 0x000fe400078ec0ff */
[C---:B------:R-:W-:Y:S01]  /*0120*/  ISETP.GE.AND P0, PT, R0.reuse, 0x800, PT ;  /* 0x000008000000780c */ /* 0x040fe20003f06270 */
[----:B------:R-:W-:Y:S02]  /*0130*/  IMAD.SHL.U32 R7, R0, 0x4, RZ ;  /* 0x0000000400077824 */ /* 0x000fe400078e00ff */
[----:B------:R-:W-:-:S04]  /*0140*/  IMAD.IADD R6, R5, 0x1, -R6 ;  /* 0x0000000105067824 */ /* 0x000fc800078e0a06 */
[----:B------:R-:W-:-:S04]  /*0150*/  IMAD R11, R6, 0x2, R7 ;  /* 0x00000002060b7824 */ /* 0x000fc800078e0207 */
[----:B--2---:R-:W-:-:S04]  /*0160*/  IMAD.WIDE R4, R11, 0x4, R2 ;  /* 0x000000040b047825 */ /* 0x004fc800078e0202 */
[----:B------:R-:W-:Y:S01]  /*0170*/  VIADD R9, R11, 0x4 ;  /* 0x000000040b097836 */ /* 0x000fe20000000000 */
[----:B------:R-:W2:Y:S01]  /*0180*/  @!P0 LDG.E.EL R12, desc[UR4][R4.64] ;  /* 0x00000004040c8981 */ /* 0x000ea2000c2e1900 */
[----:B------:R-:W-:Y:S02]  /*0190*/  IMAD.MOV.U32 R16, RZ, RZ, RZ ;  /* 0x000000ffff107224 */ /* 0x000fe400078e00ff */
[--C-:B------:R-:W-:Y:S01]  /*01a0*/  IMAD.WIDE R6, R7, 0x4, R2.reuse ;  /* 0x0000000407067825 */ /* 0x100fe200078e0202 */
[----:B------:R1:W2:Y:S03]  /*01b0*/  @!P0 LDG.E.EL R15, desc[UR4][R4.64+0x4] ;  /* 0x00000404040f8981 */ /* 0x0002a6000c2e1900 */
[----:B------:R-:W-:Y:S01]  /*01c0*/  IMAD.WIDE R8, R9, 0x4, R2 ;  /* 0x0000000409087825 */ /* 0x000fe200078e0202 */
[----:B------:R-:W3:Y:S04]  /*01d0*/  @!P0 LDG.E.EL R10, desc[UR4][R6.64] ;  /* 0x00000004060a8981 */ /* 0x000ee8000c2e1900 */
[----:B------:R-:W3:Y:S04]  /*01e0*/  @!P0 LDG.E.EL R16, desc[UR4][R6.64+0x4] ;  /* 0x0000040406108981 */ /* 0x000ee8000c2e1900 */
[----:B------:R-:W4:Y:S04]  /*01f0*/  @!P0 LDG.E.EL R14, desc[UR4][R8.64] ;  /* 0x00000004080e8981 */ /* 0x000f28000c2e1900 */
[----:B------:R-:W5:Y:S01]  /*0200*/  @!P0 LDG.E.EL R13, desc[UR4][R6.64+0x10] ;  /* 0x00001004060d8981 */ /* 0x000f62000c2e1900 */
[----:B------:R-:W-:Y:S01]  /*0210*/  VIADD R11, R11, 0x5 ;  /* 0x000000050b0b7836 */ /* 0x000fe20000000000 */
[----:B-1----:R-:W-:-:S03]  /*0220*/  CS2R R4, SRZ ;  /* 0x0000000000047805 */ /* 0x002fc6000001ff00 */
[----:B------:R-:W-:-:S03]  /*0230*/  IMAD.WIDE R2, R11, 0x4, R2 ;  /* 0x000000040b027825 */ /* 0x000fc600078e0202 */
[----:B------:R-:W5:Y:S04]  /*0240*/  @!P0 LDG.E.EL R4, desc[UR4][R6.64+0x14] ;  /* 0x0000140406048981 */ /* 0x000f68000c2e1900 */
[----:B------:R1:W5:Y:S02]  /*0250*/  @!P0 LDG.E.EL R5, desc[UR4][R2.64] ;  /* 0x0000000402058981 */ /* 0x000364000c2e1900 */
[----:B-1----:R-:W1:Y:S02]  /*0260*/  LDC.64 R2, c[0x0][0x218] ;  /* 0x00008600ff027b82 */ /* 0x002e640000000a00 */
[----:B-1----:R-:W-:Y:S01]  /*0270*/  IMAD.WIDE R2, R0, 0x4, R2 ;  /* 0x0000000400027825 */ /* 0x002fe200078e0202 */
[C---:B--2---:R-:W-:Y:S02]  /*0280*/  FSETP.GT.AND P2, PT, R15.reuse, R12, PT ;  /* 0x0000000c0f00720b */ /* 0x044fe40003f44000 */
[----:B------:R-:W-:-:S02]  /*0290*/  FSETP.NAN.AND P3, PT, R15, R15, PT ;  /* 0x0000000f0f00720b */ /* 0x000fc40003f68000 */
[----:B------:R-:W-:Y:S02]  /*02a0*/  SEL R7, RZ, 0x1, !P2 ;  /* 0x00000001ff077807 */ /* 0x000fe40005000000 */
[C---:B---3--:R-:W-:Y:S02]  /*02b0*/  FSETP.GT.AND P1, PT, R16.reuse, R10, PT ;  /* 0x0000000a1000720b */ /* 0x048fe40003f24000 */
[----:B------:R-:W-:Y:S02]  /*02c0*/  FSETP.NAN.AND P6, PT, R16, R16, PT ;  /* 0x000000101000720b */ /* 0x000fe40003fc8000 */
[----:B----4-:R-:W-:-:S03]  /*02d0*/  FSETP.NAN.AND P5, PT, R14, R14, PT ;  /* 0x0000000e0e00720b */ /* 0x010fc60003fa8000 */
[----:B------:R-:W-:Y:S02]  /*02e0*/  @!P2 SEL R15, R15, R12, P3 ;  /* 0x0000000c0f0fa207 */ /* 0x000fe40001800000 */
[----:B-----5:R-:W-:Y:S02]  /*02f0*/  FSETP.NAN.AND P3, PT, R13, R13, PT ;  /* 0x0000000d0d00720b */ /* 0x020fe40003f68000 */
[----:B------:R-:W-:Y:S02]  /*0300*/  FSETP.GEU.AND P4, PT, R15, R14, PT ;  /* 0x0000000e0f00720b */ /* 0x000fe40003f8e000 */
[----:B------:R-:W-:Y:S02]  /*0310*/  SEL R6, RZ, 0x1, !P1 ;  /* 0x00000001ff067807 */ /* 0x000fe40004800000 */
[----:B------:R-:W-:Y:S02]  /*0320*/  @!P1 SEL R16, R16, R10, P6 ;  /* 0x0000000a10109207 */ /* 0x000fe40003000000 */
[----:B------:R-:W-:-:S02]  /*0330*/  FSETP.NAN.AND P6, PT, R4, R4, PT ;  /* 0x000000040400720b */ /* 0x000fc40003fc8000 */
[----:B------:R-:W-:Y:S02]  /*0340*/  @!P5 SEL R14, R14, R15, !P4 ;  /* 0x0000000f0e0ed207 */ /* 0x000fe40006000000 */
[----:B------:R-:W-:Y:S02]  /*0350*/  FSETP.GEU.AND P5, PT, R16, R13, PT ;  /* 0x0000000d1000720b */ /* 0x000fe40003fae000 */
[-C--:B------:R-:W-:Y:S02]  /*0360*/  FSETP.GEU.AND P2, PT, R14, R5.reuse, PT ;  /* 0x000000050e00720b */ /* 0x080fe40003f4e000 */
[----:B------:R-:W-:Y:S02]  /*0370*/  @!P3 SEL R13, R13, R16, !P5 ;  /* 0x000000100d0db207 */ /* 0x000fe40006800000 */
[----:B------:R-:W-:Y:S02]  /*0380*/  FSETP.NAN.AND P3, PT, R5, R5, PT ;  /* 0x000000050500720b */ /* 0x000fe40003f68000 */
[----:B------:R-:W-:-:S02]  /*0390*/  FSETP.GEU.AND P1, PT, R13, R4, PT ;  /* 0x000000040d00720b */ /* 0x000fc40003f2e000 */
[----:B------:R-:W-:Y:S02]  /*03a0*/  SEL R8, R6, 0x2, P5 ;  /* 0x0000000206087807 */ /* 0x000fe40002800000 */
[----:B------:R-:W-:Y:S02]  /*03b0*/  SEL R7, R7, 0x2, P4 ;  /* 0x0000000207077807 */ /* 0x000fe40002000000 */
[----:B------:R-:W-:Y:S02]  /*03c0*/  SEL R8, R8, 0x3, P1 ;  /* 0x0000000308087807 */ /* 0x000fe40000800000 */
[----:B------:R-:W-:Y:S02]  /*03d0*/  SEL R7, R7, 0x3, P2 ;  /* 0x0000000307077807 */ /* 0x000fe40001000000 */
[----:B------:R-:W-:Y:S02]  /*03e0*/  @!P6 SEL R4, R4, R13, !P1 ;  /* 0x0000000d0404e207 */ /* 0x000fe40004800000 */
[----:B------:R-:W-:Y:S01]  /*03f0*/  @!P3 SEL R5, R5, R14, !P2 ;  /* 0x0000000e0505b207 */ /* 0x000fe20005000000 */
[----:B------:R-:W-:Y:S01]  /*0400*/  IMAD R9, R7, 0x100, R8 ;  /* 0x0000010007097824 */ /* 0x000fe200078e0208 */
[----:B------:R-:W-:-:S03]  /*0410*/  IADD3 R6, P3, R0, UR6, RZ ;  /* 0x0000000600067c10 */ /* 0x000fc6000ff7e0ff */
[----:B------:R1:W-:Y:S01]  /*0420*/  @!P0 STG.E.64 desc[UR4][R2.64], R4 ;  /* 0x0000000402008986 */ /* 0x0003e2000c101b04 */
[----:B------:R-:W-:Y:S01]  /*0430*/  LEA.HI.X.SX32 R7, R0, UR7, 0x1, P3 ;  /* 0x0000000700077c11 */ /* 0x000fe200098f0eff */
[----:B------:R-:W-:Y:S08]  /*0440*/  @P0 EXIT ;  /* 0x000000000000094d */ /* 0x000ff00003800000 */
[----:B------:R-:W-:Y:S01]  /*0450*/  STG.E.U16 desc[UR4][R6.64], R9 ;  /* 0x0000000906007986 */ /* 0x000fe2000c101504 */
[----:B------:R-:W-:Y:S05]  /*0460*/  EXIT ;  /* 0x000000000000794d */ /* 0x000fea0003800000 */
.L_x_0:
[----:B------:R-:W-:-:S00]  /*0470*/  BRA `(.L_x_0) ;  /* 0xfffffffc00fc7947 */ /* 0x000fc0000383ffff */
[----:B------:R-:W-:-:S00]  /*0480*/  NOP ;  /* 0x0000000000007918 */ /* 0x000fc00000000000 */
[----:B------:R-:W-:-:S00]  /*0490*/  NOP ;  /* 0x0000000000007918 */ /* 0x000fc00000000000 */
[----:B------:R-:W-:-:S00]  /*04a0*/  NOP ;  /* 0x0000000000007918 */ /* 0x000fc00000000000 */
[----:B------:R-:W-:-:S00]  /*04b0*/  NOP ;  /* 0x0000000000007918 */ /* 0x000fc00000000000 */
[----:B------:R-:W-:-:S00]  /*04c0*/  NOP ;  /* 0x0000000000007918 */ /* 0x000fc00000000000 */
[----:B------:R-:W-:-:S00]  /*04d0*/  NOP ;  /* 0x0000000000007918 */ /* 0x000fc00000000000 */
[----:B------:R-:W-:-:S00]  /*04e0*/  NOP ;  /* 0x0000000000007918 */ /* 0x000fc00000000000 */
[----:B------:R-:W-:-:S00]  /*04f0*/  NOP ;  /* 0x0000000000007918 */ /* 0x000fc00000000000 */
.L_x_1:


//--------------------- .nv.constant0.triton_poi_fused_max_pool2d_with_indices_65 --------------------------
	.section	.nv.constant0.triton_poi_fused_max_pool2d_with_indices_65,"a",@progbits
	.sectionflags	@""
	.align	4
.nv.constant0.triton_poi_fused_max_pool2d_with_indices_65:
	.zero		556
